	.headerflags	@"EF_CUDA_TEXMODE_UNIFIED EF_CUDA_64BIT_ADDRESS EF_CUDA_ACCELERATORS EF_CUDA_SM90 EF_CUDA_VIRTUAL_SM(EF_CUDA_SM90)"
	.elftype	@"ET_EXEC"


//--------------------- .nv.info                  --------------------------
	.section	.nv.info,"",@"SHT_CUDA_INFO"
	.align	4


	//----- nvinfo : EIATTR_REGCOUNT
	.align		4
        /*0000*/ 	.byte	0x04, 0x2f
        /*0002*/ 	.short	(.L_1 - .L_0)
	.align		4
.L_0:
        /*0004*/ 	.word	index@(triton_poi_fused_add_convolution_24)
        /*0008*/ 	.word	0x00000016


	//----- nvinfo : EIATTR_MIN_STACK_SIZE
	.align		4
.L_1:
        /*000c*/ 	.byte	0x04, 0x12
        /*000e*/ 	.short	(.L_3 - .L_2)
	.align		4
.L_2:
        /*0010*/ 	.word	index@(triton_poi_fused_add_convolution_24)
        /*0014*/ 	.word	0x00000000


	//----- nvinfo : EIATTR_FRAME_SIZE
	.align		4
.L_3:
        /*0018*/ 	.byte	0x04, 0x11
        /*001a*/ 	.short	(.L_5 - .L_4)
	.align		4
.L_4:
        /*001c*/ 	.word	index@(triton_poi_fused_add_convolution_24)
        /*0020*/ 	.word	0x00000000


	//----- nvinfo : EIATTR_MIN_STACK_SIZE
	.align		4
.L_5:
        /*0024*/ 	.byte	0x04, 0x12
        /*0026*/ 	.short	(.L_7 - .L_6)
	.align		4
.L_6:
        /*0028*/ 	.word	index@(triton_poi_fused_add_convolution_24)
        /*002c*/ 	.word	0x00000000
.L_7:


//--------------------- .nv.info.triton_poi_fused_add_convolution_24 --------------------------
	.section	.nv.info.triton_poi_fused_add_convolution_24,"",@"SHT_CUDA_INFO"
	.sectionflags	@""
	.align	4


	//----- nvinfo : EIATTR_CUDA_API_VERSION
	.align		4
        /*0000*/ 	.byte	0x04, 0x37
        /*0002*/ 	.short	(.L_9 - .L_8)
.L_8:
        /*0004*/ 	.word	0x0000007c


	//----- nvinfo : EIATTR_KPARAM_INFO
	.align		4
.L_9:
        /*0008*/ 	.byte	0x04, 0x17
        /*000a*/ 	.short	(.L_11 - .L_10)
.L_10:
        /*000c*/ 	.word	0x00000000
        /*0010*/ 	.short	0x0004
        /*0012*/ 	.short	0x0020
        /*0014*/ 	.byte	0x00, 0xf0, 0x11, 0x00


	//----- nvinfo : EIATTR_KPARAM_INFO
	.align		4
.L_11:
        /*0018*/ 	.byte	0x04, 0x17
        /*001a*/ 	.short	(.L_13 - .L_12)
.L_12:
        /*001c*/ 	.word	0x00000000
        /*0020*/ 	.short	0x0003
        /*0022*/ 	.short	0x0018
        /*0024*/ 	.byte	0x00, 0xf4, 0x21, 0x00


	//----- nvinfo : EIATTR_KPARAM_INFO
	.align		4
.L_13:
        /*0028*/ 	.byte	0x04, 0x17
        /*002a*/ 	.short	(.L_15 - .L_14)
.L_14:
        /*002c*/ 	.word	0x00000000
        /*0030*/ 	.short	0x0002
        /*0032*/ 	.short	0x0010
        /*0034*/ 	.byte	0x00, 0xf4, 0x21, 0x00


	//----- nvinfo : EIATTR_KPARAM_INFO
	.align		4
.L_15:
        /*0038*/ 	.byte	0x04, 0x17
        /*003a*/ 	.short	(.L_17 - .L_16)
.L_16:
        /*003c*/ 	.word	0x00000000
        /*0040*/ 	.short	0x0001
        /*0042*/ 	.short	0x0008
        /*0044*/ 	.byte	0x00, 0xf4, 0x21, 0x00


	//----- nvinfo : EIATTR_KPARAM_INFO
	.align		4
.L_17:
        /*0048*/ 	.byte	0x04, 0x17
        /*004a*/ 	.short	(.L_19 - .L_18)
.L_18:
        /*004c*/ 	.word	0x00000000
        /*0050*/ 	.short	0x0000
        /*0052*/ 	.short	0x0000
        /*0054*/ 	.byte	0x00, 0xf4, 0x21, 0x00


	//----- nvinfo : EIATTR_SPARSE_MMA_MASK
	.align		4
.L_19:
        /*0058*/ 	.byte	0x03, 0x50
        /*005a*/ 	.short	0x0000


	//----- nvinfo : EIATTR_MAXREG_COUNT
	.align		4
        /*005c*/ 	.byte	0x03, 0x1b
        /*005e*/ 	.short	0x00ff


	//----- nvinfo : EIATTR_EXIT_INSTR_OFFSETS
	.align		4
        /*0060*/ 	.byte	0x04, 0x1c
        /*0062*/ 	.short	(.L_21 - .L_20)


	//   ....[0]....
.L_20:
        /*0064*/ 	.word	0x00000300


	//   ....[1]....
        /*0068*/ 	.word	0x00000320


	//----- nvinfo : EIATTR_REQNTID
	.align		4
.L_21:
        /*006c*/ 	.byte	0x04, 0x10
        /*006e*/ 	.short	(.L_23 - .L_22)
.L_22:
        /*0070*/ 	.word	0x00000080
        /*0074*/ 	.word	0x00000001
        /*0078*/ 	.word	0x00000001


	//----- nvinfo : EIATTR_CBANK_PARAM_SIZE
	.align		4
.L_23:
        /*007c*/ 	.byte	0x03, 0x19
        /*007e*/ 	.short	0x0024


	//----- nvinfo : EIATTR_PARAM_CBANK
	.align		4
        /*0080*/ 	.byte	0x04, 0x0a
        /*0082*/ 	.short	(.L_25 - .L_24)
	.align		4
.L_24:
        /*0084*/ 	.word	index@(.nv.constant0.triton_poi_fused_add_convolution_24)
        /*0088*/ 	.short	0x0210
        /*008a*/ 	.short	0x0024


	//----- nvinfo : EIATTR_SW_WAR
	.align		4
.L_25:
        /*008c*/ 	.byte	0x04, 0x36
        /*008e*/ 	.short	(.L_27 - .L_26)
.L_26:
        /*0090*/ 	.word	0x00000008
.L_27:


//--------------------- .nv.callgraph             --------------------------
	.section	.nv.callgraph,"",@"SHT_CUDA_CALLGRAPH"
	.align	4
	.sectionentsize	8
	.align		4
        /*0000*/ 	.word	0x00000000
	.align		4
        /*0004*/ 	.word	0xffffffff
	.align		4
        /*0008*/ 	.word	0x00000000
	.align		4
        /*000c*/ 	.word	0xfffffffe
	.align		4
        /*0010*/ 	.word	0x00000000
	.align		4
        /*0014*/ 	.word	0xfffffffd
	.align		4
        /*0018*/ 	.word	0x00000000
	.align		4
        /*001c*/ 	.word	0xfffffffc


//--------------------- .text.triton_poi_fused_add_convolution_24 --------------------------
	.section	.text.triton_poi_fused_add_convolution_24,"ax",@progbits
	.align	128
        .global         triton_poi_fused_add_convolution_24
        .type           triton_poi_fused_add_convolution_24,@function
        .size           triton_poi_fused_add_convolution_24,(.L_x_1 - triton_poi_fused_add_convolution_24)
        .other          triton_poi_fused_add_convolution_24,@"STO_CUDA_ENTRY STV_DEFAULT"
triton_poi_fused_add_convolution_24:
.text.triton_poi_fused_add_convolution_24:
[----:B------:R-:W0:Y:S02]  /*0000*/  LDC R1, c[0x0][0x28] ;  /* 0x00000a00ff017b82 */ /* 0x000e240000000800 */
[----:B------:R-:W1:Y:S01]  /*0010*/  S2R R0, SR_TID.X ;  /* 0x0000000000007919 */ /* 0x000e620000002100 */
[----:B------:R-:W2:Y:S01]  /*0020*/  LDC.64 R6, c[0x0][0x220] ;  /* 0x00008800ff067b82 */ /* 0x000ea20000000a00 */
[----:B------:R-:W-:Y:S01]  /*0030*/  CS2R R16, SRZ ;  /* 0x0000000000107805 */ /* 0x000fe2000001ff00 */
[----:B------:R-:W-:Y:S01]  /*0040*/  ULDC.64 UR4, c[0x0][0x208] ;  /* 0x0000820000047ab9 */ /* 0x000fe20000000a00 */
[----:B------:R-:W3:Y:S05]  /*0050*/  S2R R13, SR_CTAID.X ;  /* 0x00000000000d7919 */ /* 0x000eea0000002500 */
[----:B------:R-:W4:Y:S08]  /*0060*/  LDC.64 R8, c[0x0][0x228] ;  /* 0x00008a00ff087b82 */ /* 0x000f300000000a00 */
[----:B------:R-:W5:Y:S01]  /*0070*/  LDC.64 R4, c[0x0][0x218] ;  /* 0x00008600ff047b82 */ /* 0x000f620000000a00 */
[----:B-1----:R-:W-:Y:S01]  /*0080*/  IMAD.SHL.U32 R0, R0, 0x2, RZ ;  /* 0x0000000200007824 */ /* 0x002fe200078e00ff */
[----:B---3--:R-:W-:-:S04]  /*0090*/  SHF.R.S32.HI R12, RZ, 0x17, R13 ;  /* 0x00000017ff0c7819 */ /* 0x008fc8000001140d */
[----:B------:R-:W-:Y:S02]  /*00a0*/  LOP3.LUT R0, R0, 0xfe, RZ, 0xc0, !PT ;  /* 0x000000fe00007812 */ /* 0x000fe400078ec0ff */
[----:B------:R-:W-:-:S03]  /*00b0*/  SGXT R12, R12, 0x1 ;  /* 0x000000010c0c781a */ /* 0x000fc60000000200 */
[----:B------:R-:W-:-:S04]  /*00c0*/  IMAD R11, R13, 0x100, R0 ;  /* 0x000001000d0b7824 */ /* 0x000fc800078e0200 */
[C---:B------:R-:W-:Y:S01]  /*00d0*/  IMAD.HI R0, R11.reuse, 0x2aaaaaab, RZ ;  /* 0x2aaaaaab0b007827 */ /* 0x040fe200078e02ff */
[----:B------:R-:W-:Y:S02]  /*00e0*/  LEA.HI R12, R12, R11, RZ, 0x2 ;  /* 0x0000000b0c0c7211 */ /* 0x000fe400078f10ff */
[C---:B------:R-:W-:Y:S01]  /*00f0*/  ISETP.GE.AND P0, PT, R11.reuse, 0x240, PT ;  /* 0x000002400b00780c */ /* 0x040fe20003f06270 */
[----:B------:R-:W-:Y:S01]  /*0100*/  IMAD.HI R10, R11, 0x38e38e39, RZ ;  /* 0x38e38e390b0a7827 */ /* 0x000fe200078e02ff */
[----:B------:R-:W-:Y:S02]  /*0110*/  SHF.R.U32.HI R3, RZ, 0x1f, R0 ;  /* 0x0000001fff037819 */ /* 0x000fe40000011600 */
[----:B------:R-:W-:Y:S02]  /*0120*/  LOP3.LUT R12, R12, 0xfffffffc, RZ, 0xc0, !PT ;  /* 0xfffffffc0c0c7812 */ /* 0x000fe400078ec0ff */
[----:B------:R-:W-:Y:S02]  /*0130*/  LEA.HI.SX32 R0, R0, R3, 0x1e ;  /* 0x0000000300007211 */ /* 0x000fe400078ff2ff */
[----:B------:R-:W1:Y:S01]  /*0140*/  LDC.64 R2, c[0x0][0x210] ;  /* 0x00008400ff027b82 */ /* 0x000e620000000a00 */
[----:B------:R-:W-:-:S02]  /*0150*/  SHF.R.U32.HI R13, RZ, 0x1f, R10 ;  /* 0x0000001fff0d7819 */ /* 0x000fc4000001160a */
[----:B------:R-:W-:Y:S02]  /*0160*/  IMAD.HI R14, R0, 0x2aaaaaab, RZ ;  /* 0x2aaaaaab000e7827 */ /* 0x000fe400078e02ff */
[----:B------:R-:W-:-:S03]  /*0170*/  LEA.HI R13, R10, R13, RZ, 0x1b ;  /* 0x0000000d0a0d7211 */ /* 0x000fc600078fd8ff */
[----:B------:R-:W-:Y:S01]  /*0180*/  LEA.HI R15, R14, R14, RZ, 0x1 ;  /* 0x0000000e0e0f7211 */ /* 0x000fe200078f08ff */
[----:B------:R-:W-:-:S04]  /*0190*/  IMAD R14, R0, -0x18, R11 ;  /* 0xffffffe8000e7824 */ /* 0x000fc800078e020b */
[----:B------:R-:W-:Y:S01]  /*01a0*/  IMAD R15, R15, -0x6, R0 ;  /* 0xfffffffa0f0f7824 */ /* 0x000fe200078e0200 */
[----:B------:R-:W-:Y:S02]  /*01b0*/  LEA R14, R13, R14, 0xa ;  /* 0x0000000e0d0e7211 */ /* 0x000fe400078e50ff */
[----:B------:R-:W-:-:S03]  /*01c0*/  IADD3 R13, R11, -R12, RZ ;  /* 0x8000000c0b0d7210 */ /* 0x000fc60007ffe0ff */
[----:B------:R-:W-:Y:S02]  /*01d0*/  IMAD R14, R15, 0x40, R14 ;  /* 0x000000400f0e7824 */ /* 0x000fe400078e020e */
[----:B--2---:R-:W-:-:S03]  /*01e0*/  IMAD.WIDE R6, R13, 0x4, R6 ;  /* 0x000000040d067825 */ /* 0x004fc600078e0206 */
[----:B------:R-:W-:Y:S01]  /*01f0*/  IADD3 R15, R14, 0x154, RZ ;  /* 0x000001540e0f7810 */ /* 0x000fe20007ffe0ff */
[----:B----4-:R-:W-:Y:S01]  /*0200*/  IMAD.WIDE R8, R13, 0x4, R8 ;  /* 0x000000040d087825 */ /* 0x010fe200078e0208 */
[----:B------:R-:W-:-:S03]  /*0210*/  CS2R R12, SRZ ;  /* 0x00000000000c7805 */ /* 0x000fc6000001ff00 */
[----:B-----5:R-:W-:Y:S01]  /*0220*/  IMAD.WIDE R4, R15, 0x4, R4 ;  /* 0x000000040f047825 */ /* 0x020fe200078e0204 */
[----:B------:R-:W-:Y:S01]  /*0230*/  CS2R R14, SRZ ;  /* 0x00000000000e7805 */ /* 0x000fe2000001ff00 */
[----:B------:R-:W2:Y:S02]  /*0240*/  @!P0 LDG.E.EL.64 R16, desc[UR4][R8.64] ;  /* 0x0000000408108981 */ /* 0x000ea4000c2e1b00 */
[----:B-1----:R-:W-:Y:S01]  /*0250*/  IMAD.WIDE R2, R11, 0x4, R2 ;  /* 0x000000040b027825 */ /* 0x002fe200078e0202 */
[----:B------:R-:W-:Y:S01]  /*0260*/  CS2R R10, SRZ ;  /* 0x00000000000a7805 */ /* 0x000fe2000001ff00 */
[----:B------:R-:W3:Y:S04]  /*0270*/  @!P0 LDG.E.EL.64 R12, desc[UR4][R6.64] ;  /* 0x00000004060c8981 */ /* 0x000ee8000c2e1b00 */
[----:B------:R-:W2:Y:S04]  /*0280*/  @!P0 LDG.E.64 R14, desc[UR4][R2.64] ;  /* 0x00000004020e8981 */ /* 0x000ea8000c1e1b00 */
[----:B------:R-:W3:Y:S01]  /*0290*/  @!P0 LDG.E.64 R10, desc[UR4][R4.64] ;  /* 0x00000004040a8981 */ /* 0x000ee2000c1e1b00 */
[----:B--2---:R-:W-:Y:S01]  /*02a0*/  FADD R19, R16, R14 ;  /* 0x0000000e10137221 */ /* 0x004fe20000000000 */
[----:B------:R-:W-:Y:S01]  /*02b0*/  FADD R0, R17, R15 ;  /* 0x0000000f11007221 */ /* 0x000fe20000000000 */
[----:B---3--:R-:W-:Y:S01]  /*02c0*/  FADD R10, R12, R10 ;  /* 0x0000000a0c0a7221 */ /* 0x008fe20000000000 */
[----:B------:R-:W-:-:S03]  /*02d0*/  FADD R11, R13, R11 ;  /* 0x0000000b0d0b7221 */ /* 0x000fc60000000000 */
[----:B------:R-:W-:Y:S01]  /*02e0*/  FADD R10, R10, R19 ;  /* 0x000000130a0a7221 */ /* 0x000fe20000000000 */
[----:B------:R-:W-:Y:S01]  /*02f0*/  FADD R11, R11, R0 ;  /* 0x000000000b0b7221 */ /* 0x000fe20000000000 */
[----:B------:R-:W-:Y:S06]  /*0300*/  @P0 EXIT ;  /* 0x000000000000094d */ /* 0x000fec0003800000 */
[----:B------:R-:W-:Y:S01]  /*0310*/  STG.E.64 desc[UR4][R2.64], R10 ;  /* 0x0000000a02007986 */ /* 0x000fe2000c101b04 */
[----:B------:R-:W-:Y:S05]  /*0320*/  EXIT ;  /* 0x000000000000794d */ /* 0x000fea0003800000 */
.L_x_0:
[----:B------:R-:W-:-:S00]  /*0330*/  BRA `(.L_x_0) ;  /* 0xfffffffc00fc7947 */ /* 0x000fc0000383ffff */
[----:B------:R-:W-:-:S00]  /*0340*/  NOP ;  /* 0x0000000000007918 */ /* 0x000fc00000000000 */
        /* <DEDUP_REMOVED lines=11> */
.L_x_1:


//--------------------- .nv.constant0.triton_poi_fused_add_convolution_24 --------------------------
	.section	.nv.constant0.triton_poi_fused_add_convolution_24,"a",@progbits
	.sectionflags	@""
	.align	4
.nv.constant0.triton_poi_fused_add_convolution_24:
	.zero		564
